	.headerflags	@"EF_CUDA_TEXMODE_UNIFIED EF_CUDA_64BIT_ADDRESS EF_CUDA_SM80 EF_CUDA_VIRTUAL_SM(EF_CUDA_SM80)"
	.elftype	@"ET_EXEC"


//--------------------- .nv.info                  --------------------------
	.section	.nv.info,"",@"SHT_CUDA_INFO"
	.align	4


	//----- nvinfo : EIATTR_REGCOUNT
	.align		4
        /*0000*/ 	.byte	0x04, 0x2f
        /*0002*/ 	.short	(.L_2 - .L_1)
	.align		4
.L_1:
        /*0004*/ 	.word	index@(triton__0d1d2d3d4)
        /*0008*/ 	.word	0x00000018


	//----- nvinfo : EIATTR_MAX_STACK_SIZE
	.align		4
.L_2:
        /*000c*/ 	.byte	0x04, 0x23
        /*000e*/ 	.short	(.L_4 - .L_3)
	.align		4
.L_3:
        /*0010*/ 	.word	index@(triton__0d1d2d3d4)
        /*0014*/ 	.word	0x00000000


	//----- nvinfo : EIATTR_MIN_STACK_SIZE
	.align		4
.L_4:
        /*0018*/ 	.byte	0x04, 0x12
        /*001a*/ 	.short	(.L_6 - .L_5)
	.align		4
.L_5:
        /*001c*/ 	.word	index@(triton__0d1d2d3d4)
        /*0020*/ 	.word	0x00000000


	//----- nvinfo : EIATTR_FRAME_SIZE
	.align		4
.L_6:
        /*0024*/ 	.byte	0x04, 0x11
        /*0026*/ 	.short	(.L_8 - .L_7)
	.align		4
.L_7:
        /*0028*/ 	.word	index@(triton__0d1d2d3d4)
        /*002c*/ 	.word	0x00000000
.L_8:


//--------------------- .nv.info.triton__0d1d2d3d4 --------------------------
	.section	.nv.info.triton__0d1d2d3d4,"",@"SHT_CUDA_INFO"
	.align	4


	//----- nvinfo : EIATTR_CUDA_API_VERSION
	.align		4
        /*0000*/ 	.byte	0x04, 0x37
        /*0002*/ 	.short	(.L_10 - .L_9)
.L_9:
        /*0004*/ 	.word	0x0000007b


	//----- nvinfo : EIATTR_SW2861232_WAR
	.align		4
.L_10:
        /*0008*/ 	.byte	0x01, 0x35
	.zero		2


	//----- nvinfo : EIATTR_PARAM_CBANK
	.align		4
        /*000c*/ 	.byte	0x04, 0x0a
        /*000e*/ 	.short	(.L_12 - .L_11)
	.align		4
.L_11:
        /*0010*/ 	.word	index@(.nv.constant0.triton__0d1d2d3d4)
        /*0014*/ 	.short	0x0160
        /*0016*/ 	.short	0x0024


	//----- nvinfo : EIATTR_CBANK_PARAM_SIZE
	.align		4
.L_12:
        /*0018*/ 	.byte	0x03, 0x19
        /*001a*/ 	.short	0x0024


	//----- nvinfo : EIATTR_KPARAM_INFO
	.align		4
        /*001c*/ 	.byte	0x04, 0x17
        /*001e*/ 	.short	(.L_14 - .L_13)
.L_13:
        /*0020*/ 	.word	0x00000000
        /*0024*/ 	.short	0x0004
        /*0026*/ 	.short	0x0020
        /*0028*/ 	.byte	0x00, 0xf0, 0x11, 0x00


	//----- nvinfo : EIATTR_KPARAM_INFO
	.align		4
.L_14:
        /*002c*/ 	.byte	0x04, 0x17
        /*002e*/ 	.short	(.L_16 - .L_15)
.L_15:
        /*0030*/ 	.word	0x00000000
        /*0034*/ 	.short	0x0003
        /*0036*/ 	.short	0x0018
        /*0038*/ 	.byte	0x00, 0xf0, 0x21, 0x00


	//----- nvinfo : EIATTR_KPARAM_INFO
	.align		4
.L_16:
        /*003c*/ 	.byte	0x04, 0x17
        /*003e*/ 	.short	(.L_18 - .L_17)
.L_17:
        /*0040*/ 	.word	0x00000000
        /*0044*/ 	.short	0x0002
        /*0046*/ 	.short	0x0010
        /*0048*/ 	.byte	0x00, 0xf0, 0x21, 0x00


	//----- nvinfo : EIATTR_KPARAM_INFO
	.align		4
.L_18:
        /*004c*/ 	.byte	0x04, 0x17
        /*004e*/ 	.short	(.L_20 - .L_19)
.L_19:
        /*0050*/ 	.word	0x00000000
        /*0054*/ 	.short	0x0001
        /*0056*/ 	.short	0x0008
        /*0058*/ 	.byte	0x00, 0xf0, 0x21, 0x00


	//----- nvinfo : EIATTR_KPARAM_INFO
	.align		4
.L_20:
        /*005c*/ 	.byte	0x04, 0x17
        /*005e*/ 	.short	(.L_22 - .L_21)
.L_21:
        /*0060*/ 	.word	0x00000000
        /*0064*/ 	.short	0x0000
        /*0066*/ 	.short	0x0000
        /*0068*/ 	.byte	0x00, 0xf0, 0x21, 0x00


	//----- nvinfo : EIATTR_MAXREG_COUNT
	.align		4
.L_22:
        /*006c*/ 	.byte	0x03, 0x1b
        /*006e*/ 	.short	0x00ff


	//----- nvinfo : EIATTR_EXIT_INSTR_OFFSETS
	.align		4
        /*0070*/ 	.byte	0x04, 0x1c
        /*0072*/ 	.short	(.L_24 - .L_23)


	//   ....[0]....
.L_23:
        /*0074*/ 	.word	0x00000990


	//   ....[1]....
        /*0078*/ 	.word	0x000009c0


	//----- nvinfo : EIATTR_MAX_THREADS
	.align		4
.L_24:
        /*007c*/ 	.byte	0x04, 0x05
        /*007e*/ 	.short	(.L_26 - .L_25)
.L_25:
        /*0080*/ 	.word	0x00000080
        /*0084*/ 	.word	0x00000001
        /*0088*/ 	.word	0x00000001
.L_26:


//--------------------- .nv.rel.action            --------------------------
	.section	.nv.rel.action,"",@"SHT_CUDA_RELOCINFO"
	.align	8
	.sectionentsize	8
        /*0000*/ 	.byte	0x73, 0x00, 0x00, 0x00, 0x00, 0x00, 0x00, 0x00, 0x00, 0x00, 0x00, 0x11, 0x25, 0x00, 0x05, 0x36


//--------------------- .nv.constant0.triton__0d1d2d3d4 --------------------------
	.section	.nv.constant0.triton__0d1d2d3d4,"a",@progbits
	.align	4
.nv.constant0.triton__0d1d2d3d4:
	.zero		388


//--------------------- .text.triton__0d1d2d3d4   --------------------------
	.section	.text.triton__0d1d2d3d4,"ax",@progbits
	.sectioninfo	@"SHI_REGISTERS=24"
	.align	128
        .global         triton__0d1d2d3d4
        .type           triton__0d1d2d3d4,@function
        .size           triton__0d1d2d3d4,(.L_x_1 - triton__0d1d2d3d4)
        .other          triton__0d1d2d3d4,@"STO_CUDA_ENTRY STV_DEFAULT"
triton__0d1d2d3d4:
.text.triton__0d1d2d3d4:
[----:B------:R-:W-:-:S02]  /*0000*/  MOV R1, c[0x0][0x28] ;  /* 0x00000a0000017a02 */ /* 0x000fc40000000f00 */
[----:B------:R-:W0:Y:S01]  /*0010*/  S2R R0, SR_TID.X ;  /* 0x0000000000007919 */ /* 0x000e220000002100 */
[----:B------:R-:W-:Y:S01]  /*0020*/  HFMA2.MMA R11, -RZ, RZ, 0, 1.1920928955078125e-07 ;  /* 0x00000002ff0b7435 */ /* 0x000fe200000001ff */
[----:B------:R-:W-:Y:S01]  /*0030*/  PRMT R6, RZ, 0x7610, R6 ;  /* 0x00007610ff067816 */ /* 0x000fe20000000006 */
[----:B------:R-:W-:Y:S01]  /*0040*/  ULDC.64 UR4, c[0x0][0x118] ;  /* 0x0000460000047ab9 */ /* 0x000fe20000000a00 */
[----:B------:R-:W1:Y:S01]  /*0050*/  S2R R3, SR_CTAID.X ;  /* 0x0000000000037919 */ /* 0x000e620000002500 */
[----:B0-----:R-:W-:-:S04]  /*0060*/  SHF.L.U32 R0, R0, 0x1, RZ ;  /* 0x0000000100007819 */ /* 0x001fc800000006ff */
[----:B------:R-:W-:-:S04]  /*0070*/  LOP3.LUT R0, R0, 0xfe, RZ, 0xc0, !PT ;  /* 0x000000fe00007812 */ /* 0x000fc800078ec0ff */
[----:B-1----:R-:W-:-:S04]  /*0080*/  LEA R2, R3, R0, 0x8 ;  /* 0x0000000003027211 */ /* 0x002fc800078e40ff */
[C---:B------:R-:W-:Y:S01]  /*0090*/  ISETP.GE.AND P1, PT, R2.reuse, c[0x0][0x180], PT ;  /* 0x0000600002007a0c */ /* 0x040fe20003f26270 */
[C---:B------:R-:W-:Y:S01]  /*00a0*/  IMAD.WIDE R10, R2.reuse, R11, c[0x0][0x168] ;  /* 0x00005a00020a7625 */ /* 0x040fe200078e020b */
[----:B------:R-:W-:-:S04]  /*00b0*/  IADD3 R0, R2, 0x1, RZ ;  /* 0x0000000102007810 */ /* 0x000fc80007ffe0ff */
[----:B------:R-:W-:Y:S02]  /*00c0*/  ISETP.GE.AND P0, PT, R0, c[0x0][0x180], PT ;  /* 0x0000600000007a0c */ /* 0x000fe40003f06270 */
[----:B------:R-:W-:-:S05]  /*00d0*/  PRMT R4, RZ, 0x7610, R4 ;  /* 0x00007610ff047816 */ /* 0x000fca0000000004 */
[----:B------:R-:W2:Y:S06]  /*00e0*/  @!P1 LDG.E.U16 R6, [R10.64] ;  /* 0x000000040a069981 */ /* 0x000eac000c1e1500 */
[----:B------:R-:W3:Y:S01]  /*00f0*/  @!P0 LDG.E.U16 R4, [R10.64+0x2] ;  /* 0x000002040a048981 */ /* 0x000ee2000c1e1500 */
[----:B------:R-:W-:Y:S01]  /*0100*/  HFMA2.MMA R9, -RZ, RZ, 0, 2.384185791015625e-07 ;  /* 0x00000004ff097435 */ /* 0x000fe200000001ff */
[----:B------:R-:W-:-:S09]  /*0110*/  MOV R3, RZ ;  /* 0x000000ff00037202 */ /* 0x000fd20000000f00 */
[----:B------:R-:W-:-:S05]  /*0120*/  IMAD.WIDE R8, R2, R9, c[0x0][0x160] ;  /* 0x0000580002087625 */ /* 0x000fca00078e0209 */
[----:B------:R0:W4:Y:S01]  /*0130*/  @!P1 LDG.E R3, [R8.64] ;  /* 0x0000000408039981 */ /* 0x000122000c1e1900 */
[----:B------:R-:W-:-:S10]  /*0140*/  HFMA2.MMA R0, -RZ, RZ, 0, 0 ;  /* 0x00000000ff007435 */ /* 0x000fd400000001ff */
[----:B------:R0:W5:Y:S01]  /*0150*/  @!P0 LDG.E R0, [R8.64+0x4] ;  /* 0x0000040408008981 */ /* 0x000162000c1e1900 */
[----:B------:R-:W-:Y:S01]  /*0160*/  MOV R19, 0x3e055027 ;  /* 0x3e05502700137802 */ /* 0x000fe20000000f00 */
[----:B--2---:R-:W-:-:S05]  /*0170*/  HADD2.F32 R6, -RZ, R6.H0_H0 ;  /* 0x20000006ff067230 */ /* 0x004fca0000004100 */
[----:B------:R-:W-:Y:S01]  /*0180*/  FADD R16, RZ, -R6 ;  /* 0x80000006ff107221 */ /* 0x000fe20000000000 */
[----:B---3--:R-:W-:-:S03]  /*0190*/  HADD2.F32 R4, -RZ, R4.H0_H0 ;  /* 0x20000004ff047230 */ /* 0x008fc60000004100 */
[C---:B------:R-:W-:Y:S01]  /*01a0*/  FMUL R15, R16.reuse, 1.4426950216293334961 ;  /* 0x3fb8aa3b100f7820 */ /* 0x040fe20000400000 */
[----:B------:R-:W-:Y:S01]  /*01b0*/  FSETP.GTU.AND P2, PT, R16, RZ, PT ;  /* 0x000000ff1000720b */ /* 0x000fe20003f4c000 */
[----:B------:R-:W-:-:S03]  /*01c0*/  FADD R18, RZ, -R4 ;  /* 0x80000004ff127221 */ /* 0x000fc60000000000 */
[----:B------:R-:W-:Y:S01]  /*01d0*/  FSEL R7, R16, RZ, P2 ;  /* 0x000000ff10077208 */ /* 0x000fe20001000000 */
[C---:B------:R-:W-:Y:S01]  /*01e0*/  FMUL R17, R18.reuse, 1.4426950216293334961 ;  /* 0x3fb8aa3b12117820 */ /* 0x040fe20000400000 */
[----:B------:R-:W-:-:S03]  /*01f0*/  FSETP.GTU.AND P2, PT, R18, RZ, PT ;  /* 0x000000ff1200720b */ /* 0x000fc60003f4c000 */
[--C-:B------:R-:W-:Y:S02]  /*0200*/  FADD R5, RZ, -R7.reuse ;  /* 0x80000007ff057221 */ /* 0x100fe40000000000 */
[----:B------:R-:W-:Y:S02]  /*0210*/  FADD R11, R16, -R7 ;  /* 0x80000007100b7221 */ /* 0x000fe40000000000 */
[----:B------:R-:W-:Y:S01]  /*0220*/  FMUL R10, R5, 1.4426950216293334961 ;  /* 0x3fb8aa3b050a7820 */ /* 0x000fe20000400000 */
[----:B------:R-:W-:Y:S01]  /*0230*/  FSEL R5, R18, RZ, P2 ;  /* 0x000000ff12057208 */ /* 0x000fe20001000000 */
[----:B------:R-:W-:Y:S01]  /*0240*/  FMUL R12, R11, 1.4426950216293334961 ;  /* 0x3fb8aa3b0b0c7820 */ /* 0x000fe20000400000 */
[----:B------:R-:W-:Y:S02]  /*0250*/  FSETP.GEU.AND P2, PT, R15, -126, PT ;  /* 0xc2fc00000f00780b */ /* 0x000fe40003f4e000 */
[----:B------:R-:W-:Y:S01]  /*0260*/  FSETP.GEU.AND P3, PT, R10, -126, PT ;  /* 0xc2fc00000a00780b */ /* 0x000fe20003f6e000 */
[----:B0-----:R-:W-:Y:S01]  /*0270*/  FADD R8, RZ, -R5 ;  /* 0x80000005ff087221 */ /* 0x001fe20000000000 */
[----:B------:R-:W-:-:S03]  /*0280*/  FSETP.GEU.AND P5, PT, R12, -126, PT ;  /* 0xc2fc00000c00780b */ /* 0x000fc60003fae000 */
[----:B------:R-:W-:Y:S02]  /*0290*/  FMUL R9, R8, 1.4426950216293334961 ;  /* 0x3fb8aa3b08097820 */ /* 0x000fe40000400000 */
[----:B------:R-:W-:-:S03]  /*02a0*/  FADD R8, R18, -R5 ;  /* 0x8000000512087221 */ /* 0x000fc60000000000 */
[----:B------:R-:W-:Y:S01]  /*02b0*/  FSETP.GEU.AND P4, PT, R9, -126, PT ;  /* 0xc2fc00000900780b */ /* 0x000fe20003f8e000 */
[----:B------:R-:W-:Y:S02]  /*02c0*/  FMUL R14, R8, 1.4426950216293334961 ;  /* 0x3fb8aa3b080e7820 */ /* 0x000fe40000400000 */
[----:B------:R-:W-:Y:S02]  /*02d0*/  @!P3 FMUL R10, R10, 0.5 ;  /* 0x3f0000000a0ab820 */ /* 0x000fe40000400000 */
[----:B------:R-:W-:Y:S01]  /*02e0*/  @!P5 FMUL R12, R12, 0.5 ;  /* 0x3f0000000c0cd820 */ /* 0x000fe20000400000 */
[----:B------:R-:W-:Y:S01]  /*02f0*/  FSETP.GEU.AND P6, PT, R14, -126, PT ;  /* 0xc2fc00000e00780b */ /* 0x000fe20003fce000 */
[----:B------:R-:W0:Y:S01]  /*0300*/  MUFU.EX2 R8, R10 ;  /* 0x0000000a00087308 */ /* 0x000e220000000800 */
[----:B------:R-:W-:-:S05]  /*0310*/  @!P2 FMUL R15, R15, 0.5 ;  /* 0x3f0000000f0fa820 */ /* 0x000fca0000400000 */
[----:B------:R-:W-:Y:S02]  /*0320*/  @!P4 FMUL R9, R9, 0.5 ;  /* 0x3f0000000909c820 */ /* 0x000fe40000400000 */
[----:B------:R-:W1:Y:S04]  /*0330*/  MUFU.EX2 R13, R12 ;  /* 0x0000000c000d7308 */ /* 0x000e680000000800 */
[----:B------:R-:W-:-:S04]  /*0340*/  @!P6 FMUL R14, R14, 0.5 ;  /* 0x3f0000000e0ee820 */ /* 0x000fc80000400000 */
[----:B------:R-:W2:Y:S01]  /*0350*/  MUFU.EX2 R11, R9 ;  /* 0x00000009000b7308 */ /* 0x000ea20000000800 */
[----:B0-----:R-:W-:-:S07]  /*0360*/  @!P3 FMUL R8, R8, R8 ;  /* 0x000000080808b220 */ /* 0x001fce0000400000 */
[----:B------:R-:W0:Y:S01]  /*0370*/  MUFU.EX2 R16, R14 ;  /* 0x0000000e00107308 */ /* 0x000e220000000800 */
[----:B-1----:R-:W-:Y:S01]  /*0380*/  @!P5 FMUL R13, R13, R13 ;  /* 0x0000000d0d0dd220 */ /* 0x002fe20000400000 */
[----:B------:R-:W-:-:S03]  /*0390*/  FSETP.GEU.AND P5, PT, R17, -126, PT ;  /* 0xc2fc00001100780b */ /* 0x000fc60003fae000 */
[----:B------:R-:W-:Y:S02]  /*03a0*/  FADD R8, R8, R13 ;  /* 0x0000000d08087221 */ /* 0x000fe40000000000 */
[----:B--2---:R-:W-:Y:S01]  /*03b0*/  @!P4 FMUL R11, R11, R11 ;  /* 0x0000000b0b0bc220 */ /* 0x004fe20000400000 */
[----:B------:R-:W1:Y:S02]  /*03c0*/  MUFU.EX2 R10, R15 ;  /* 0x0000000f000a7308 */ /* 0x000e640000000800 */
[----:B------:R-:W-:-:S04]  /*03d0*/  FSETP.GEU.AND P4, PT, R8, 1.175494350822287508e-38, PT ;  /* 0x008000000800780b */ /* 0x000fc80003f8e000 */
[----:B------:R-:W-:Y:S01]  /*03e0*/  FSEL R20, RZ, -23, P4 ;  /* 0xc1b80000ff147808 */ /* 0x000fe20002000000 */
[----:B------:R-:W-:Y:S02]  /*03f0*/  @!P5 FMUL R17, R17, 0.5 ;  /* 0x3f0000001111d820 */ /* 0x000fe40000400000 */
[----:B0-----:R-:W-:Y:S02]  /*0400*/  @!P6 FMUL R16, R16, R16 ;  /* 0x000000101010e220 */ /* 0x001fe40000400000 */
[----:B------:R-:W0:Y:S02]  /*0410*/  MUFU.EX2 R14, R17 ;  /* 0x00000011000e7308 */ /* 0x000e240000000800 */
[----:B------:R-:W-:Y:S01]  /*0420*/  FADD R9, R11, R16 ;  /* 0x000000100b097221 */ /* 0x000fe20000000000 */
[----:B------:R-:W-:Y:S01]  /*0430*/  HFMA2.MMA R11, -RZ, RZ, 1.625, 0 ;  /* 0x3e800000ff0b7435 */ /* 0x000fe200000001ff */
[----:B------:R-:W-:Y:S02]  /*0440*/  @!P4 FMUL R8, R8, 8388608 ;  /* 0x4b0000000808c820 */ /* 0x000fe40000400000 */
[----:B-1----:R-:W-:Y:S01]  /*0450*/  @!P2 FMUL R10, R10, R10 ;  /* 0x0000000a0a0aa220 */ /* 0x002fe20000400000 */
[----:B------:R-:W-:-:S02]  /*0460*/  FSETP.GEU.AND P3, PT, R9, 1.175494350822287508e-38, PT ;  /* 0x008000000900780b */ /* 0x000fc40003f6e000 */
[----:B------:R-:W-:Y:S01]  /*0470*/  IADD3 R15, R8, -0x3f2aaaab, RZ ;  /* 0xc0d55555080f7810 */ /* 0x000fe20007ffe0ff */
[----:B------:R-:W-:Y:S01]  /*0480*/  FADD R18, R10, 1 ;  /* 0x3f8000000a127421 */ /* 0x000fe20000000000 */
[----:B------:R-:W-:Y:S02]  /*0490*/  ISETP.GE.U32.AND P4, PT, R8, 0x7f800000, PT ;  /* 0x7f8000000800780c */ /* 0x000fe40003f86070 */
[----:B------:R-:W-:Y:S02]  /*04a0*/  LOP3.LUT R15, R15, 0xff800000, RZ, 0xc0, !PT ;  /* 0xff8000000f0f7812 */ /* 0x000fe400078ec0ff */
[----:B------:R-:W-:Y:S01]  /*04b0*/  FSETP.GT.AND P2, PT, R18, 8.50705917302346158658e+37, PT ;  /* 0x7e8000001200780b */ /* 0x000fe20003f44000 */
[----:B0-----:R-:W-:Y:S01]  /*04c0*/  @!P5 FMUL R14, R14, R14 ;  /* 0x0000000e0e0ed220 */ /* 0x001fe20000400000 */
[----:B------:R-:W-:Y:S02]  /*04d0*/  IADD3 R10, R8, -R15, RZ ;  /* 0x8000000f080a7210 */ /* 0x000fe40007ffe0ff */
[----:B------:R-:W-:Y:S01]  /*04e0*/  FSEL R21, R11, 1, P2 ;  /* 0x3f8000000b157808 */ /* 0x000fe20001000000 */
[----:B------:R-:W-:Y:S01]  /*04f0*/  @!P3 FMUL R9, R9, 8388608 ;  /* 0x4b0000000909b820 */ /* 0x000fe20000400000 */
[----:B------:R-:W-:Y:S01]  /*0500*/  I2F R15, R15 ;  /* 0x0000000f000f7306 */ /* 0x000fe20000201400 */
[----:B------:R-:W-:-:S02]  /*0510*/  FADD R10, R10, -1 ;  /* 0xbf8000000a0a7421 */ /* 0x000fc40000000000 */
[----:B------:R-:W-:Y:S01]  /*0520*/  FADD R14, R14, 1 ;  /* 0x3f8000000e0e7421 */ /* 0x000fe20000000000 */
[C---:B------:R-:W-:Y:S01]  /*0530*/  IADD3 R16, R9.reuse, -0x3f2aaaab, RZ ;  /* 0xc0d5555509107810 */ /* 0x040fe20007ffe0ff */
[----:B------:R-:W-:Y:S01]  /*0540*/  FFMA.FTZ R13, R10, -R19, 0.14084610342979431152 ;  /* 0x3e1039f60a0d7423 */ /* 0x000fe20000010813 */
[----:B------:R-:W-:Y:S01]  /*0550*/  ISETP.GE.U32.AND P5, PT, R9, 0x7f800000, PT ;  /* 0x7f8000000900780c */ /* 0x000fe20003fa6070 */
[----:B------:R-:W-:Y:S01]  /*0560*/  @P2 FMUL R18, R18, 0.25 ;  /* 0x3e80000012122820 */ /* 0x000fe20000400000 */
[----:B------:R-:W-:Y:S01]  /*0570*/  LOP3.LUT R16, R16, 0xff800000, RZ, 0xc0, !PT ;  /* 0xff80000010107812 */ /* 0x000fe200078ec0ff */
[----:B------:R-:W-:Y:S01]  /*0580*/  FFMA.FTZ R17, R10, R13, -0.12148627638816833496 ;  /* 0xbdf8cdcc0a117423 */ /* 0x000fe2000001000d */
[----:B------:R-:W-:Y:S01]  /*0590*/  FSETP.GT.AND P2, PT, R14, 8.50705917302346158658e+37, PT ;  /* 0x7e8000000e00780b */ /* 0x000fe20003f44000 */
[----:B----4-:R-:W-:Y:S01]  /*05a0*/  FADD R13, -R3, 1 ;  /* 0x3f800000030d7421 */ /* 0x010fe20000000100 */
[----:B------:R-:W-:Y:S01]  /*05b0*/  IADD3 R12, R9, -R16, RZ ;  /* 0x80000010090c7210 */ /* 0x000fe20007ffe0ff */
[----:B------:R-:W-:Y:S01]  /*05c0*/  FFMA.FTZ R17, R10, R17, 0.13980610668659210205 ;  /* 0x3e0f29550a117423 */ /* 0x000fe20000010011 */
[----:B------:R-:W0:Y:S01]  /*05d0*/  MUFU.RCP R18, R18 ;  /* 0x0000001200127308 */ /* 0x000e220000001000 */
[----:B------:R-:W-:Y:S01]  /*05e0*/  FFMA R6, R6, R13, R7 ;  /* 0x0000000d06067223 */ /* 0x000fe20000000007 */
[----:B------:R-:W-:Y:S01]  /*05f0*/  FSEL R7, RZ, -23, P3 ;  /* 0xc1b80000ff077808 */ /* 0x000fe20001800000 */
[----:B------:R-:W-:Y:S01]  /*0600*/  FADD R12, R12, -1 ;  /* 0xbf8000000c0c7421 */ /* 0x000fe20000000000 */
[----:B------:R-:W-:Y:S01]  /*0610*/  FSEL R11, R11, 1, P2 ;  /* 0x3f8000000b0b7808 */ /* 0x000fe20001000000 */
[----:B------:R-:W-:Y:S01]  /*0620*/  FFMA.FTZ R17, R10, R17, -0.16684235632419586182 ;  /* 0xbe2ad8b90a117423 */ /* 0x000fe20000010011 */
[----:B------:R-:W-:Y:S01]  /*0630*/  FSETP.NEU.AND P3, PT, R8, RZ, PT ;  /* 0x000000ff0800720b */ /* 0x000fe20003f6d000 */
[----:B------:R-:W-:Y:S01]  /*0640*/  FFMA.FTZ R19, R12, -R19, 0.14084610342979431152 ;  /* 0x3e1039f60c137423 */ /* 0x000fe20000010813 */
[----:B------:R-:W1:Y:S01]  /*0650*/  I2F R16, R16 ;  /* 0x0000001000107306 */ /* 0x000e620000201400 */
[----:B------:R-:W-:-:S02]  /*0660*/  FFMA.FTZ R17, R10, R17, 0.20012299716472625732 ;  /* 0x3e4ced0b0a117423 */ /* 0x000fc40000010011 */
[----:B------:R-:W-:Y:S02]  /*0670*/  FFMA.FTZ R19, R12, R19, -0.12148627638816833496 ;  /* 0xbdf8cdcc0c137423 */ /* 0x000fe40000010013 */
[----:B------:R-:W-:Y:S02]  /*0680*/  FFMA.FTZ R17, R10, R17, -0.24999669194221496582 ;  /* 0xbe7fff220a117423 */ /* 0x000fe40000010011 */
[----:B------:R-:W-:Y:S02]  /*0690*/  FFMA.FTZ R19, R12, R19, 0.13980610668659210205 ;  /* 0x3e0f29550c137423 */ /* 0x000fe40000010013 */
[----:B------:R-:W-:Y:S01]  /*06a0*/  @P2 FMUL R14, R14, 0.25 ;  /* 0x3e8000000e0e2820 */ /* 0x000fe20000400000 */
[----:B------:R-:W-:Y:S01]  /*06b0*/  FSETP.NEU.AND P2, PT, R9, RZ, PT ;  /* 0x000000ff0900720b */ /* 0x000fe20003f4d000 */
[----:B------:R-:W-:Y:S02]  /*06c0*/  FFMA.FTZ R19, R12, R19, -0.16684235632419586182 ;  /* 0xbe2ad8b90c137423 */ /* 0x000fe40000010013 */
[----:B------:R-:W-:-:S02]  /*06d0*/  FFMA.FTZ R17, R10, R17, 0.33333182334899902344 ;  /* 0x3eaaaa780a117423 */ /* 0x000fc40000010011 */
[----:B------:R-:W-:Y:S01]  /*06e0*/  FFMA.FTZ R19, R12, R19, 0.20012299716472625732 ;  /* 0x3e4ced0b0c137423 */ /* 0x000fe20000010013 */
[----:B------:R-:W2:Y:S01]  /*06f0*/  MUFU.RCP R14, R14 ;  /* 0x0000000e000e7308 */ /* 0x000ea20000001000 */
[----:B0-----:R-:W-:Y:S02]  /*0700*/  FMUL R18, R18, R21 ;  /* 0x0000001512127220 */ /* 0x001fe40000400000 */
[----:B------:R-:W-:Y:S02]  /*0710*/  FFMA.FTZ R19, R12, R19, -0.24999669194221496582 ;  /* 0xbe7fff220c137423 */ /* 0x000fe40000010013 */
[----:B------:R-:W-:Y:S02]  /*0720*/  FFMA.FTZ R17, R10, R17, -0.5 ;  /* 0xbf0000000a117423 */ /* 0x000fe40000010011 */
[----:B------:R-:W-:Y:S02]  /*0730*/  FFMA.FTZ R15, R15, 1.1920928955078125e-07, R20 ;  /* 0x340000000f0f7823 */ /* 0x000fe40000010014 */
[----:B------:R-:W-:-:S02]  /*0740*/  FFMA.FTZ R19, R12, R19, 0.33333182334899902344 ;  /* 0x3eaaaa780c137423 */ /* 0x000fc40000010013 */
[----:B------:R-:W-:Y:S02]  /*0750*/  FADD R20, -R18, 1 ;  /* 0x3f80000012147421 */ /* 0x000fe40000000100 */
[----:B------:R-:W-:Y:S02]  /*0760*/  FMUL R17, R10, R17 ;  /* 0x000000110a117220 */ /* 0x000fe40000400000 */
[----:B------:R-:W-:Y:S02]  /*0770*/  FFMA.FTZ R19, R12, R19, -0.5 ;  /* 0xbf0000000c137423 */ /* 0x000fe40000010013 */
[----:B------:R-:W-:Y:S01]  /*0780*/  FMUL R20, R13, R20 ;  /* 0x000000140d147220 */ /* 0x000fe20000400000 */
[----:B------:R-:W-:Y:S01]  /*0790*/  @P4 MOV R13, 0x7f800000 ;  /* 0x7f800000000d4802 */ /* 0x000fe20000000f00 */
[----:B------:R-:W-:Y:S02]  /*07a0*/  FFMA.FTZ R10, R10, R17, R10 ;  /* 0x000000110a0a7223 */ /* 0x000fe4000001000a */
[----:B------:R-:W-:-:S02]  /*07b0*/  FMUL R19, R12, R19 ;  /* 0x000000130c137220 */ /* 0x000fc40000400000 */
[----:B------:R-:W-:Y:S02]  /*07c0*/  FFMA.FTZ R10, R15, 0.69314718246459960938, R10 ;  /* 0x3f3172180f0a7823 */ /* 0x000fe4000001000a */
[----:B------:R-:W-:Y:S01]  /*07d0*/  @P4 FFMA.FTZ R10, R8, R13, +INF ;  /* 0x7f800000080a4423 */ /* 0x000fe2000001000d */
[----:B------:R-:W-:Y:S01]  /*07e0*/  @P5 MOV R8, 0x7f800000 ;  /* 0x7f80000000085802 */ /* 0x000fe20000000f00 */
[----:B-1----:R-:W-:Y:S01]  /*07f0*/  FFMA.FTZ R7, R16, 1.1920928955078125e-07, R7 ;  /* 0x3400000010077823 */ /* 0x002fe20000010007 */
[----:B------:R-:W-:Y:S01]  /*0800*/  SHF.R.S32.HI R13, RZ, 0x1f, R2 ;  /* 0x0000001fff0d7819 */ /* 0x000fe20000011402 */
[----:B------:R-:W-:Y:S02]  /*0810*/  FFMA.FTZ R12, R12, R19, R12 ;  /* 0x000000130c0c7223 */ /* 0x000fe4000001000c */
[----:B------:R-:W-:Y:S01]  /*0820*/  FFMA R20, R18, R3, R20 ;  /* 0x0000000312147223 */ /* 0x000fe20000000014 */
[----:B------:R-:W-:Y:S01]  /*0830*/  FSEL R3, R10, -INF , P3 ;  /* 0xff8000000a037808 */ /* 0x000fe20001800000 */
[----:B--2---:R-:W-:Y:S01]  /*0840*/  FMUL R11, R14, R11 ;  /* 0x0000000b0e0b7220 */ /* 0x004fe20000400000 */
[C---:B------:R-:W-:Y:S01]  /*0850*/  SHF.L.U32 R10, R2.reuse, 0x2, RZ ;  /* 0x00000002020a7819 */ /* 0x040fe200000006ff */
[----:B------:R-:W-:Y:S01]  /*0860*/  FFMA.FTZ R7, R7, 0.69314718246459960938, R12 ;  /* 0x3f31721807077823 */ /* 0x000fe2000001000c */
[----:B------:R-:W-:Y:S01]  /*0870*/  SHF.L.U64.HI R12, R2, 0x2, R13 ;  /* 0x00000002020c7819 */ /* 0x000fe2000001020d */
[----:B------:R-:W-:Y:S01]  /*0880*/  @P5 FFMA.FTZ R7, R9, R8, +INF ;  /* 0x7f80000009075423 */ /* 0x000fe20000010008 */
[----:B------:R-:W-:Y:S01]  /*0890*/  IADD3 R2, P3, R10, c[0x0][0x170], RZ ;  /* 0x00005c000a027a10 */ /* 0x000fe20007f7e0ff */
[----:B-----5:R-:W-:-:S02]  /*08a0*/  FADD R8, -R0, 1 ;  /* 0x3f80000000087421 */ /* 0x020fc40000000100 */
[----:B------:R-:W-:Y:S02]  /*08b0*/  FADD R13, -R11, 1 ;  /* 0x3f8000000b0d7421 */ /* 0x000fe40000000100 */
[----:B------:R-:W-:Y:S01]  /*08c0*/  FADD R9, R3, R6 ;  /* 0x0000000603097221 */ /* 0x000fe20000000000 */
[----:B------:R-:W-:Y:S01]  /*08d0*/  FSEL R6, R7, -INF , P2 ;  /* 0xff80000007067808 */ /* 0x000fe20001000000 */
[----:B------:R-:W-:Y:S01]  /*08e0*/  FMUL R13, R8, R13 ;  /* 0x0000000d080d7220 */ /* 0x000fe20000400000 */
[----:B------:R-:W-:Y:S01]  /*08f0*/  IADD3.X R3, R12, c[0x0][0x174], RZ, P3, !PT ;  /* 0x00005d000c037a10 */ /* 0x000fe20001ffe4ff */
[----:B------:R-:W-:Y:S01]  /*0900*/  FFMA R5, R4, R8, R5 ;  /* 0x0000000804057223 */ /* 0x000fe20000000005 */
[----:B------:R-:W-:Y:S01]  /*0910*/  IADD3 R4, P2, R10, c[0x0][0x178], RZ ;  /* 0x00005e000a047a10 */ /* 0x000fe20007f5e0ff */
[----:B------:R-:W-:Y:S02]  /*0920*/  FFMA R13, R11, R0, R13 ;  /* 0x000000000b0d7223 */ /* 0x000fe4000000000d */
[----:B------:R-:W-:Y:S01]  /*0930*/  FADD R7, R5, R6 ;  /* 0x0000000605077221 */ /* 0x000fe20000000000 */
[----:B------:R-:W-:Y:S01]  /*0940*/  IADD3.X R5, R12, c[0x0][0x17c], RZ, P2, !PT ;  /* 0x00005f000c057a10 */ /* 0x000fe200017fe4ff */
[----:B------:R-:W-:Y:S01]  /*0950*/  FADD R11, -R20, 1 ;  /* 0x3f800000140b7421 */ /* 0x000fe20000000100 */
[----:B------:R0:W-:Y:S04]  /*0960*/  @!P1 STG.E [R2.64], R9 ;  /* 0x0000000902009986 */ /* 0x0001e8000c101904 */
[----:B------:R0:W-:Y:S04]  /*0970*/  @!P0 STG.E [R2.64+0x4], R7 ;  /* 0x0000040702008986 */ /* 0x0001e8000c101904 */
[----:B------:R0:W-:Y:S01]  /*0980*/  @!P1 STG.E [R4.64], R11 ;  /* 0x0000000b04009986 */ /* 0x0001e2000c101904 */
[----:B------:R-:W-:Y:S05]  /*0990*/  @P0 EXIT ;  /* 0x000000000000094d */ /* 0x000fea0003800000 */
[----:B------:R-:W-:-:S05]  /*09a0*/  FADD R13, -R13, 1 ;  /* 0x3f8000000d0d7421 */ /* 0x000fca0000000100 */
[----:B------:R-:W-:Y:S01]  /*09b0*/  STG.E [R4.64+0x4], R13 ;  /* 0x0000040d04007986 */ /* 0x000fe2000c101904 */
[----:B------:R-:W-:Y:S05]  /*09c0*/  EXIT ;  /* 0x000000000000794d */ /* 0x000fea0003800000 */
.L_x_0:
[----:B------:R-:W-:-:S00]  /*09d0*/  BRA `(.L_x_0) ;  /* 0xfffffff000007947 */ /* 0x000fc0000383ffff */
[----:B------:R-:W-:-:S00]  /*09e0*/  NOP ;  /* 0x0000000000007918 */ /* 0x000fc00000000000 */
        /* <DEDUP_REMOVED lines=9> */
.L_x_1:


//--------------------- .nv.global.init           --------------------------
	.section	.nv.global.init,"aw",@progbits
.nv.global.init:
	.type		_$_str,@object
	.size		_$_str,(.L_0 - _$_str)
_$_str:
        /*0000*/ 	.byte	0x5f, 0x5f, 0x43, 0x55, 0x44, 0x41, 0x5f, 0x46, 0x54, 0x5a, 0x00
.L_0:
